//
// Generated by NVIDIA NVVM Compiler
//
// Compiler Build ID: CL-36424714
// Cuda compilation tools, release 13.0, V13.0.88
// Based on NVVM 20.0.0
//

.version 9.0
.target sm_100
.address_size 64

	// .globl	_Z23matrix_multiply_cuda_v1IfEv7CudaMtxIT_ES2_S2_

.visible .entry _Z23matrix_multiply_cuda_v1IfEv7CudaMtxIT_ES2_S2_(
	.param .align 8 .b8 _Z23matrix_multiply_cuda_v1IfEv7CudaMtxIT_ES2_S2__param_0[24],
	.param .align 8 .b8 _Z23matrix_multiply_cuda_v1IfEv7CudaMtxIT_ES2_S2__param_1[24],
	.param .align 8 .b8 _Z23matrix_multiply_cuda_v1IfEv7CudaMtxIT_ES2_S2__param_2[24]
)
{
	.reg .pred 	%p<10>;
	.reg .b32 	%r<9>;
	.reg .b32 	%f<68>;
	.reg .b64 	%rd<77>;

	ld.param.u64 	%rd27, [_Z23matrix_multiply_cuda_v1IfEv7CudaMtxIT_ES2_S2__param_0+16];
	ld.param.u64 	%rd25, [_Z23matrix_multiply_cuda_v1IfEv7CudaMtxIT_ES2_S2__param_0];
	ld.param.u64 	%rd4, [_Z23matrix_multiply_cuda_v1IfEv7CudaMtxIT_ES2_S2__param_2+16];
	ld.param.u64 	%rd2, [_Z23matrix_multiply_cuda_v1IfEv7CudaMtxIT_ES2_S2__param_1+16];
	ld.param.u64 	%rd28, [_Z23matrix_multiply_cuda_v1IfEv7CudaMtxIT_ES2_S2__param_2];
	ld.param.u64 	%rd29, [_Z23matrix_multiply_cuda_v1IfEv7CudaMtxIT_ES2_S2__param_1];
	cvta.to.global.u64 	%rd1, %rd29;
	cvta.to.global.u64 	%rd3, %rd28;
	mov.u32 	%r1, %ctaid.x;
	mov.u32 	%r2, %ntid.x;
	mov.u32 	%r3, %tid.x;
	mad.lo.s32 	%r4, %r1, %r2, %r3;
	cvt.u64.u32 	%rd5, %r4;
	mov.u32 	%r5, %ctaid.y;
	mov.u32 	%r6, %ntid.y;
	mov.u32 	%r7, %tid.y;
	mad.lo.s32 	%r8, %r5, %r6, %r7;
	cvt.u64.u32 	%rd6, %r8;
	setp.eq.s64 	%p1, %rd2, 0;
	mov.f32 	%f67, 0f00000000;
	@%p1 bra 	$L__BB0_12;
	mul.lo.s64 	%rd7, %rd2, %rd5;
	and.b64  	%rd8, %rd2, 7;
	setp.lt.u64 	%p2, %rd2, 8;
	mov.f32 	%f67, 0f00000000;
	mov.b64 	%rd75, 0;
	@%p2 bra 	$L__BB0_4;
	and.b64  	%rd75, %rd2, -8;
	shl.b64 	%rd31, %rd6, 2;
	add.s64 	%rd72, %rd3, %rd31;
	shl.b64 	%rd11, %rd4, 5;
	shl.b64 	%rd32, %rd7, 2;
	add.s64 	%rd33, %rd32, %rd1;
	add.s64 	%rd71, %rd33, 16;
	mov.f32 	%f67, 0f00000000;
	mov.u64 	%rd73, %rd75;
$L__BB0_3:
	.pragma "nounroll";
	ld.global.f32 	%f17, [%rd71+-16];
	ld.global.f32 	%f18, [%rd72];
	fma.rn.f32 	%f19, %f17, %f18, %f67;
	ld.global.f32 	%f20, [%rd71+-12];
	shl.b64 	%rd34, %rd4, 2;
	add.s64 	%rd35, %rd72, %rd34;
	ld.global.f32 	%f21, [%rd35];
	fma.rn.f32 	%f22, %f20, %f21, %f19;
	ld.global.f32 	%f23, [%rd71+-8];
	add.s64 	%rd36, %rd35, %rd34;
	ld.global.f32 	%f24, [%rd36];
	fma.rn.f32 	%f25, %f23, %f24, %f22;
	ld.global.f32 	%f26, [%rd71+-4];
	add.s64 	%rd37, %rd36, %rd34;
	ld.global.f32 	%f27, [%rd37];
	fma.rn.f32 	%f28, %f26, %f27, %f25;
	ld.global.f32 	%f29, [%rd71];
	add.s64 	%rd38, %rd37, %rd34;
	ld.global.f32 	%f30, [%rd38];
	fma.rn.f32 	%f31, %f29, %f30, %f28;
	ld.global.f32 	%f32, [%rd71+4];
	add.s64 	%rd39, %rd38, %rd34;
	ld.global.f32 	%f33, [%rd39];
	fma.rn.f32 	%f34, %f32, %f33, %f31;
	ld.global.f32 	%f35, [%rd71+8];
	add.s64 	%rd40, %rd39, %rd34;
	ld.global.f32 	%f36, [%rd40];
	fma.rn.f32 	%f37, %f35, %f36, %f34;
	ld.global.f32 	%f38, [%rd71+12];
	add.s64 	%rd41, %rd40, %rd34;
	ld.global.f32 	%f39, [%rd41];
	fma.rn.f32 	%f67, %f38, %f39, %f37;
	add.s64 	%rd73, %rd73, -8;
	add.s64 	%rd72, %rd72, %rd11;
	add.s64 	%rd71, %rd71, 32;
	setp.ne.s64 	%p3, %rd73, 0;
	@%p3 bra 	$L__BB0_3;
$L__BB0_4:
	setp.eq.s64 	%p4, %rd8, 0;
	@%p4 bra 	$L__BB0_12;
	and.b64  	%rd20, %rd2, 3;
	setp.lt.u64 	%p5, %rd8, 4;
	@%p5 bra 	$L__BB0_7;
	add.s64 	%rd42, %rd75, %rd7;
	shl.b64 	%rd43, %rd42, 2;
	add.s64 	%rd44, %rd1, %rd43;
	ld.global.f32 	%f41, [%rd44];
	mad.lo.s64 	%rd45, %rd75, %rd4, %rd6;
	shl.b64 	%rd46, %rd45, 2;
	add.s64 	%rd47, %rd3, %rd46;
	ld.global.f32 	%f42, [%rd47];
	fma.rn.f32 	%f43, %f41, %f42, %f67;
	ld.global.f32 	%f44, [%rd44+4];
	shl.b64 	%rd48, %rd4, 2;
	add.s64 	%rd49, %rd47, %rd48;
	ld.global.f32 	%f45, [%rd49];
	fma.rn.f32 	%f46, %f44, %f45, %f43;
	ld.global.f32 	%f47, [%rd44+8];
	add.s64 	%rd50, %rd49, %rd48;
	ld.global.f32 	%f48, [%rd50];
	fma.rn.f32 	%f49, %f47, %f48, %f46;
	ld.global.f32 	%f50, [%rd44+12];
	add.s64 	%rd51, %rd50, %rd48;
	ld.global.f32 	%f51, [%rd51];
	fma.rn.f32 	%f67, %f50, %f51, %f49;
	add.s64 	%rd75, %rd75, 4;
$L__BB0_7:
	setp.eq.s64 	%p6, %rd20, 0;
	@%p6 bra 	$L__BB0_12;
	setp.eq.s64 	%p7, %rd20, 1;
	@%p7 bra 	$L__BB0_10;
	add.s64 	%rd52, %rd75, %rd7;
	shl.b64 	%rd53, %rd52, 2;
	add.s64 	%rd54, %rd1, %rd53;
	ld.global.f32 	%f53, [%rd54];
	mad.lo.s64 	%rd55, %rd75, %rd4, %rd6;
	shl.b64 	%rd56, %rd55, 2;
	add.s64 	%rd57, %rd3, %rd56;
	ld.global.f32 	%f54, [%rd57];
	fma.rn.f32 	%f55, %f53, %f54, %f67;
	ld.global.f32 	%f56, [%rd54+4];
	shl.b64 	%rd58, %rd4, 2;
	add.s64 	%rd59, %rd57, %rd58;
	ld.global.f32 	%f57, [%rd59];
	fma.rn.f32 	%f67, %f56, %f57, %f55;
	add.s64 	%rd75, %rd75, 2;
$L__BB0_10:
	and.b64  	%rd60, %rd2, 1;
	setp.eq.b64 	%p8, %rd60, 1;
	not.pred 	%p9, %p8;
	@%p9 bra 	$L__BB0_12;
	add.s64 	%rd61, %rd75, %rd7;
	shl.b64 	%rd62, %rd61, 2;
	add.s64 	%rd63, %rd1, %rd62;
	ld.global.f32 	%f58, [%rd63];
	mad.lo.s64 	%rd64, %rd75, %rd4, %rd6;
	shl.b64 	%rd65, %rd64, 2;
	add.s64 	%rd66, %rd3, %rd65;
	ld.global.f32 	%f59, [%rd66];
	fma.rn.f32 	%f67, %f58, %f59, %f67;
$L__BB0_12:
	cvta.to.global.u64 	%rd67, %rd25;
	mad.lo.s64 	%rd68, %rd27, %rd5, %rd6;
	shl.b64 	%rd69, %rd68, 2;
	add.s64 	%rd70, %rd67, %rd69;
	st.global.f32 	[%rd70], %f67;
	ret;

}


// ===== COMPILED SASS (sm_100) =====

	.target	sm_100

	.elftype	@"ET_EXEC"


//--------------------- .note.nv.tkinfo           --------------------------
	.section	.note.nv.tkinfo,"",@"SHT_NOTE"
	.sectionflags	@"SHF_NOTE_NV_TKINFO"
	.tkinfo
        /*0018*/ 	.word	0x00000002
        /*0030*/ 	.string	""
        /*0030*/ 	.string	"ptxas"
        /*0030*/ 	.string	"Cuda compilation tools, release 13.0, V13.0.88"
        /*0030*/ 	.string	"Build cuda_13.0.r13.0/compiler.36424714_0"
        /*0030*/ 	.string	"-arch sm_100 -m 64 "



//--------------------- .note.nv.cuinfo           --------------------------
	.section	.note.nv.cuinfo,"",@"SHT_NOTE"
	.sectionflags	@"SHF_NOTE_NV_CUINFO"
        /*0018*/ 	.short	0x0002
        /*001a*/ 	.short	0x0064
        /*001c*/ 	.short	0x0082
	.zero		2


//--------------------- .nv.info                  --------------------------
	.section	.nv.info,"",@"SHT_CUDA_INFO"
	.align	4


	//----- nvinfo : EIATTR_REGCOUNT
	.align		4
        /*0000*/ 	.byte	0x04, 0x2f
        /*0002*/ 	.short	(.L_1 - .L_0)
	.align		4
.L_0:
        /*0004*/ 	.word	index@(_Z23matrix_multiply_cuda_v1IfEv7CudaMtxIT_ES2_S2_)
        /*0008*/ 	.word	0x00000020


	//----- nvinfo : EIATTR_FRAME_SIZE
	.align		4
.L_1:
        /*000c*/ 	.byte	0x04, 0x11
        /*000e*/ 	.short	(.L_3 - .L_2)
	.align		4
.L_2:
        /*0010*/ 	.word	index@(_Z23matrix_multiply_cuda_v1IfEv7CudaMtxIT_ES2_S2_)
        /*0014*/ 	.word	0x00000000


	//----- nvinfo : EIATTR_MIN_STACK_SIZE
	.align		4
.L_3:
        /*0018*/ 	.byte	0x04, 0x12
        /*001a*/ 	.short	(.L_5 - .L_4)
	.align		4
.L_4:
        /*001c*/ 	.word	index@(_Z23matrix_multiply_cuda_v1IfEv7CudaMtxIT_ES2_S2_)
        /*0020*/ 	.word	0x00000000
.L_5:


//--------------------- .nv.compat                --------------------------
	.section	.nv.compat,"",@"SHT_CUDA_COMPAT_INFO"
	.align	4
        /*0000*/ 	.byte	0x02, 0x09, 0x00, 0x00, 0x02, 0x02, 0x01, 0x00, 0x02, 0x05, 0x05, 0x00, 0x03, 0x07, 0x01, 0x01
        /*0010*/ 	.byte	0x02, 0x03, 0x00, 0x00, 0x02, 0x06, 0x01, 0x00, 0x04, 0x0b, 0x08, 0x00, 0x09, 0x00, 0x00, 0x00
        /*0020*/ 	.byte	0x00, 0x00, 0x00, 0x00


//--------------------- .nv.info._Z23matrix_multiply_cuda_v1IfEv7CudaMtxIT_ES2_S2_ --------------------------
	.section	.nv.info._Z23matrix_multiply_cuda_v1IfEv7CudaMtxIT_ES2_S2_,"",@"SHT_CUDA_INFO"
	.sectionflags	@""
	.align	4


	//----- nvinfo : EIATTR_CUDA_API_VERSION
	.align		4
        /*0000*/ 	.byte	0x04, 0x37
        /*0002*/ 	.short	(.L_7 - .L_6)
.L_6:
        /*0004*/ 	.word	0x00000082


	//----- nvinfo : EIATTR_KPARAM_INFO
	.align		4
.L_7:
        /*0008*/ 	.byte	0x04, 0x17
        /*000a*/ 	.short	(.L_9 - .L_8)
.L_8:
        /*000c*/ 	.word	0x00000000
        /*0010*/ 	.short	0x0002
        /*0012*/ 	.short	0x0030
        /*0014*/ 	.byte	0x00, 0xf0, 0x61, 0x00


	//----- nvinfo : EIATTR_KPARAM_INFO
	.align		4
.L_9:
        /*0018*/ 	.byte	0x04, 0x17
        /*001a*/ 	.short	(.L_11 - .L_10)
.L_10:
        /*001c*/ 	.word	0x00000000
        /*0020*/ 	.short	0x0001
        /*0022*/ 	.short	0x0018
        /*0024*/ 	.byte	0x00, 0xf0, 0x61, 0x00


	//----- nvinfo : EIATTR_KPARAM_INFO
	.align		4
.L_11:
        /*0028*/ 	.byte	0x04, 0x17
        /*002a*/ 	.short	(.L_13 - .L_12)
.L_12:
        /*002c*/ 	.word	0x00000000
        /*0030*/ 	.short	0x0000
        /*0032*/ 	.short	0x0000
        /*0034*/ 	.byte	0x00, 0xf0, 0x61, 0x00


	//----- nvinfo : EIATTR_SPARSE_MMA_MASK
	.align		4
.L_13:
        /*0038*/ 	.byte	0x03, 0x50
        /*003a*/ 	.short	0x0000


	//----- nvinfo : EIATTR_MAXREG_COUNT
	.align		4
        /*003c*/ 	.byte	0x03, 0x1b
        /*003e*/ 	.short	0x00ff


	//----- nvinfo : EIATTR_MERCURY_ISA_VERSION
	.align		4
        /*0040*/ 	.byte	0x03, 0x5f
        /*0042*/ 	.short	0x0101


	//----- nvinfo : EIATTR_VRC_CTA_INIT_COUNT
	.align		4
        /*0044*/ 	.byte	0x02, 0x4a
	.zero		1
	.zero		1


	//----- nvinfo : EIATTR_EXIT_INSTR_OFFSETS
	.align		4
        /*0048*/ 	.byte	0x04, 0x1c
        /*004a*/ 	.short	(.L_15 - .L_14)


	//   ....[0]....
.L_14:
        /*004c*/ 	.word	0x00000c10


	//----- nvinfo : EIATTR_CBANK_PARAM_SIZE
	.align		4
.L_15:
        /*0050*/ 	.byte	0x03, 0x19
        /*0052*/ 	.short	0x0048


	//----- nvinfo : EIATTR_PARAM_CBANK
	.align		4
        /*0054*/ 	.byte	0x04, 0x0a
        /*0056*/ 	.short	(.L_17 - .L_16)
	.align		4
.L_16:
        /*0058*/ 	.word	index@(.nv.constant0._Z23matrix_multiply_cuda_v1IfEv7CudaMtxIT_ES2_S2_)
        /*005c*/ 	.short	0x0380
        /*005e*/ 	.short	0x0048


	//----- nvinfo : EIATTR_SW_WAR
	.align		4
.L_17:
        /*0060*/ 	.byte	0x04, 0x36
        /*0062*/ 	.short	(.L_19 - .L_18)
.L_18:
        /*0064*/ 	.word	0x00000008
.L_19:


//--------------------- .nv.callgraph             --------------------------
	.section	.nv.callgraph,"",@"SHT_CUDA_CALLGRAPH"
	.align	4
	.sectionentsize	8
	.align		4
        /*0000*/ 	.word	0x00000000
	.align		4
        /*0004*/ 	.word	0xffffffff
	.align		4
        /*0008*/ 	.word	0x00000000
	.align		4
        /*000c*/ 	.word	0xfffffffe
	.align		4
        /*0010*/ 	.word	0x00000000
	.align		4
        /*0014*/ 	.word	0xfffffffd
	.align		4
        /*0018*/ 	.word	0x00000000
	.align		4
        /*001c*/ 	.word	0xfffffffc


//--------------------- .text._Z23matrix_multiply_cuda_v1IfEv7CudaMtxIT_ES2_S2_ --------------------------
	.section	.text._Z23matrix_multiply_cuda_v1IfEv7CudaMtxIT_ES2_S2_,"ax",@progbits
	.align	128
        .global         _Z23matrix_multiply_cuda_v1IfEv7CudaMtxIT_ES2_S2_
        .type           _Z23matrix_multiply_cuda_v1IfEv7CudaMtxIT_ES2_S2_,@function
        .size           _Z23matrix_multiply_cuda_v1IfEv7CudaMtxIT_ES2_S2_,(.L_x_6 - _Z23matrix_multiply_cuda_v1IfEv7CudaMtxIT_ES2_S2_)
        .other          _Z23matrix_multiply_cuda_v1IfEv7CudaMtxIT_ES2_S2_,@"STO_CUDA_ENTRY STV_DEFAULT"
_Z23matrix_multiply_cuda_v1IfEv7CudaMtxIT_ES2_S2_:
.text._Z23matrix_multiply_cuda_v1IfEv7CudaMtxIT_ES2_S2_:
[----:B------:R-:W-:Y:S01]  /*0000*/  LDC R1, c[0x0][0x37c] ;  /* 0x0000df00ff017b82 */ /* 0x000fe20000000800 */
[----:B------:R-:W0:Y:S01]  /*0010*/  LDCU.64 UR8, c[0x0][0x3a8] ;  /* 0x00007500ff0877ac */ /* 0x000e220008000a00 */
[----:B------:R-:W1:Y:S06]  /*0020*/  S2R R0, SR_TID.X ;  /* 0x0000000000007919 */ /* 0x000e6c0000002100 */
[----:B------:R-:W1:Y:S01]  /*0030*/  LDC R21, c[0x0][0x360] ;  /* 0x0000d800ff157b82 */ /* 0x000e620000000800 */
[----:B------:R-:W-:Y:S01]  /*0040*/  IMAD.MOV.U32 R17, RZ, RZ, RZ ;  /* 0x000000ffff117224 */ /* 0x000fe200078e00ff */
[----:B------:R-:W2:Y:S01]  /*0050*/  LDCU.64 UR10, c[0x0][0x358] ;  /* 0x00006b00ff0a77ac */ /* 0x000ea20008000a00 */
[----:B------:R-:W3:Y:S05]  /*0060*/  S2R R3, SR_TID.Y ;  /* 0x0000000000037919 */ /* 0x000eea0000002200 */
[----:B------:R-:W1:Y:S08]  /*0070*/  S2UR UR4, SR_CTAID.X ;  /* 0x00000000000479c3 */ /* 0x000e700000002500 */
[----:B------:R-:W3:Y:S01]  /*0080*/  S2UR UR5, SR_CTAID.Y ;  /* 0x00000000000579c3 */ /* 0x000ee20000002600 */
[----:B0-----:R-:W-:-:S04]  /*0090*/  UISETP.NE.U32.AND UP0, UPT, UR8, URZ, UPT ;  /* 0x000000ff0800728c */ /* 0x001fc8000bf05070 */
[----:B------:R-:W-:-:S03]  /*00a0*/  UISETP.NE.AND.EX UP0, UPT, UR9, URZ, UPT, UP0 ;  /* 0x000000ff0900728c */ /* 0x000fc6000bf05300 */
[----:B------:R-:W3:Y:S01]  /*00b0*/  LDC R2, c[0x0][0x364] ;  /* 0x0000d900ff027b82 */ /* 0x000ee20000000800 */
[----:B-1----:R-:W-:Y:S02]  /*00c0*/  IMAD R21, R21, UR4, R0 ;  /* 0x0000000415157c24 */ /* 0x002fe4000f8e0200 */
[----:B---3--:R-:W-:-:S03]  /*00d0*/  IMAD R2, R2, UR5, R3 ;  /* 0x0000000502027c24 */ /* 0x008fc6000f8e0203 */
[----:B--2---:R-:W-:Y:S05]  /*00e0*/  BRA.U !UP0, `(.L_x_0) ;  /* 0x0000000908a87547 */ /* 0x004fea000b800000 */
[----:B------:R-:W-:Y:S02]  /*00f0*/  UISETP.GE.U32.AND UP1, UPT, UR8, 0x8, UPT ;  /* 0x000000080800788c */ /* 0x000fe4000bf26070 */
[C---:B------:R-:W-:Y:S01]  /*0100*/  IMAD.WIDE.U32 R4, R21.reuse, UR8, RZ ;  /* 0x0000000815047c25 */ /* 0x040fe2000f8e00ff */
[----:B------:R-:W-:Y:S02]  /*0110*/  ULOP3.LUT UR12, UR8, 0x7, URZ, 0xc0, !UPT ;  /* 0x00000007080c7892 */ /* 0x000fe4000f8ec0ff */
[----:B------:R-:W-:Y:S01]  /*0120*/  UISETP.GE.U32.AND.EX UP1, UPT, UR9, URZ, UPT, UP1 ;  /* 0x000000ff0900728c */ /* 0x000fe2000bf26110 */
[----:B------:R-:W-:Y:S01]  /*0130*/  IMAD.MOV.U32 R17, RZ, RZ, RZ ;  /* 0x000000ffff117224 */ /* 0x000fe200078e00ff */
[----:B------:R-:W-:Y:S01]  /*0140*/  UISETP.NE.U32.AND UP0, UPT, UR12, URZ, UPT ;  /* 0x000000ff0c00728c */ /* 0x000fe2000bf05070 */
[----:B------:R-:W-:Y:S01]  /*0150*/  IMAD R23, R21, UR9, R5 ;  /* 0x0000000915177c24 */ /* 0x000fe2000f8e0205 */
[----:B------:R-:W-:Y:S01]  /*0160*/  UMOV UR4, URZ ;  /* 0x000000ff00047c82 */ /* 0x000fe20008000000 */
[----:B------:R-:W-:Y:S01]  /*0170*/  UMOV UR5, URZ ;  /* 0x000000ff00057c82 */ /* 0x000fe20008000000 */
[----:B------:R-:W-:-:S03]  /*0180*/  UISETP.NE.AND.EX UP0, UPT, URZ, URZ, UPT, UP0 ;  /* 0x000000ffff00728c */ /* 0x000fc6000bf05300 */
[----:B------:R-:W-:Y:S08]  /*0190*/  BRA.U !UP1, `(.L_x_1) ;  /* 0x0000000509087547 */ /* 0x000ff0000b800000 */
[----:B------:R-:W0:Y:S01]  /*01a0*/  LDCU.64 UR14, c[0x0][0x398] ;  /* 0x00007300ff0e77ac */ /* 0x000e220008000a00 */
[----:B------:R-:W1:Y:S01]  /*01b0*/  LDC.64 R6, c[0x0][0x3c0] ;  /* 0x0000f000ff067b82 */ /* 0x000e620000000a00 */
[----:B------:R-:W-:Y:S01]  /*01c0*/  HFMA2 R17, -RZ, RZ, 0, 0 ;  /* 0x00000000ff117431 */ /* 0x000fe200000001ff */
[----:B------:R-:W2:Y:S01]  /*01d0*/  LDCU.64 UR6, c[0x0][0x3b0] ;  /* 0x00007600ff0677ac */ /* 0x000ea20008000a00 */
[----:B------:R-:W3:Y:S01]  /*01e0*/  LDCU UR5, c[0x0][0x3ac] ;  /* 0x00007580ff0577ac */ /* 0x000ee20008000800 */
[----:B------:R-:W-:Y:S01]  /*01f0*/  ULOP3.LUT UR4, UR8, 0xfffffff8, URZ, 0xc0, !UPT ;  /* 0xfffffff808047892 */ /* 0x000fe2000f8ec0ff */
[----:B0-----:R-:W-:-:S04]  /*0200*/  LEA R12, P1, R4, UR14, 0x2 ;  /* 0x0000000e040c7c11 */ /* 0x001fc8000f8210ff */
[----:B------:R-:W-:Y:S02]  /*0210*/  LEA.HI.X R9, R4, UR15, R23, 0x2, P1 ;  /* 0x0000000f04097c11 */ /* 0x000fe400088f1417 */
[----:B------:R-:W-:Y:S01]  /*0220*/  IADD3 R12, P1, PT, R12, 0x10, RZ ;  /* 0x000000100c0c7810 */ /* 0x000fe20007f3e0ff */
[----:B-1----:R-:W-:Y:S01]  /*0230*/  IMAD.SHL.U32 R27, R6, 0x4, RZ ;  /* 0x00000004061b7824 */ /* 0x002fe200078e00ff */
[----:B--2---:R-:W-:Y:S01]  /*0240*/  LEA R0, P0, R2, UR6, 0x2 ;  /* 0x0000000602007c11 */ /* 0x004fe2000f8010ff */
[----:B------:R-:W-:Y:S01]  /*0250*/  UMOV UR6, UR4 ;  /* 0x0000000400067c82 */ /* 0x000fe20008000000 */
[C---:B------:R-:W-:Y:S01]  /*0260*/  SHF.L.U64.HI R20, R6.reuse, 0x5, R7 ;  /* 0x0000000506147819 */ /* 0x040fe20000010207 */
[----:B------:R-:W-:Y:S01]  /*0270*/  IMAD.X R9, RZ, RZ, R9, P1 ;  /* 0x000000ffff097224 */ /* 0x000fe200008e0609 */
[----:B------:R-:W-:Y:S02]  /*0280*/  SHF.L.U64.HI R7, R6, 0x2, R7 ;  /* 0x0000000206077819 */ /* 0x000fe40000010207 */
[----:B------:R-:W-:Y:S01]  /*0290*/  LEA.HI.X R25, R2, UR7, RZ, 0x2, P0 ;  /* 0x0000000702197c11 */ /* 0x000fe200080f14ff */
[----:B---3--:R-:W-:-:S06]  /*02a0*/  UMOV UR7, UR5 ;  /* 0x0000000500077c82 */ /* 0x008fcc0008000000 */
.L_x_2:
[----:B------:R-:W-:Y:S01]  /*02b0*/  IMAD.MOV.U32 R24, RZ, RZ, R0 ;  /* 0x000000ffff187224 */ /* 0x000fe200078e0000 */
[----:B------:R-:W-:Y:S02]  /*02c0*/  IADD3 R18, P0, PT, R0, R27, RZ ;  /* 0x0000001b00127210 */ /* 0x000fe40007f1e0ff */
[----:B------:R-:W-:-:S03]  /*02d0*/  MOV R8, R12 ;  /* 0x0000000c00087202 */ /* 0x000fc60000000f00 */
[----:B------:R-:W2:Y:S01]  /*02e0*/  LDG.E R24, desc[UR10][R24.64] ;  /* 0x0000000a18187981 */ /* 0x000ea2000c1e1900 */
[----:B------:R-:W-:-:S03]  /*02f0*/  IMAD.X R19, R25, 0x1, R7, P0 ;  /* 0x0000000119137824 */ /* 0x000fc600000e0607 */
[----:B------:R-:W2:Y:S04]  /*0300*/  LDG.E R26, desc[UR10][R8.64+-0x10] ;  /* 0xfffff00a081a7981 */ /* 0x000ea8000c1e1900 */
[----:B------:R0:W3:Y:S04]  /*0310*/  LDG.E R22, desc[UR10][R18.64] ;  /* 0x0000000a12167981 */ /* 0x0000e8000c1e1900 */
[----:B------:R-:W3:Y:S01]  /*0320*/  LDG.E R29, desc[UR10][R8.64+-0xc] ;  /* 0xfffff40a081d7981 */ /* 0x000ee2000c1e1900 */
[----:B------:R-:W-:-:S04]  /*0330*/  IADD3 R12, P0, PT, R18, R27, RZ ;  /* 0x0000001b120c7210 */ /* 0x000fc80007f1e0ff */
[----:B------:R-:W-:Y:S02]  /*0340*/  IADD3.X R13, PT, PT, R19, R7, RZ, P0, !PT ;  /* 0x00000007130d7210 */ /* 0x000fe400007fe4ff */
[----:B------:R-:W-:-:S03]  /*0350*/  IADD3 R14, P0, PT, R12, R27, RZ ;  /* 0x0000001b0c0e7210 */ /* 0x000fc60007f1e0ff */
[----:B------:R-:W4:Y:S02]  /*0360*/  LDG.E R12, desc[UR10][R12.64] ;  /* 0x0000000a0c0c7981 */ /* 0x000f24000c1e1900 */
[----:B------:R-:W-:Y:S01]  /*0370*/  IMAD.X R15, R13, 0x1, R7, P0 ;  /* 0x000000010d0f7824 */ /* 0x000fe200000e0607 */
[----:B------:R-:W-:-:S04]  /*0380*/  IADD3 R10, P0, PT, R14, R27, RZ ;  /* 0x0000001b0e0a7210 */ /* 0x000fc80007f1e0ff */
[----:B------:R-:W5:Y:S01]  /*0390*/  LDG.E R14, desc[UR10][R14.64] ;  /* 0x0000000a0e0e7981 */ /* 0x000f62000c1e1900 */
[----:B------:R-:W-:Y:S01]  /*03a0*/  IMAD.X R11, R15, 0x1, R7, P0 ;  /* 0x000000010f0b7824 */ /* 0x000fe200000e0607 */
[----:B------:R-:W-:Y:S02]  /*03b0*/  IADD3 R16, P0, PT, R10, R27, RZ ;  /* 0x0000001b0a107210 */ /* 0x000fe40007f1e0ff */
[----:B------:R-:W5:Y:S04]  /*03c0*/  LDG.E R13, desc[UR10][R8.64] ;  /* 0x0000000a080d7981 */ /* 0x000f68000c1e1900 */
[----:B------:R-:W5:Y:S04]  /*03d0*/  LDG.E R10, desc[UR10][R10.64] ;  /* 0x0000000a0a0a7981 */ /* 0x000f68000c1e1900 */
[----:B------:R-:W5:Y:S01]  /*03e0*/  LDG.E R15, desc[UR10][R8.64+0x4] ;  /* 0x0000040a080f7981 */ /* 0x000f62000c1e1900 */
[----:B--2---:R-:W-:-:S03]  /*03f0*/  FFMA R26, R26, R24, R17 ;  /* 0x000000181a1a7223 */ /* 0x004fc60000000011 */
[----:B------:R-:W4:Y:S01]  /*0400*/  LDG.E R24, desc[UR10][R8.64+-0x8] ;  /* 0xfffff80a08187981 */ /* 0x000f22000c1e1900 */
[----:B------:R-:W-:Y:S02]  /*0410*/  IADD3.X R17, PT, PT, R11, R7, RZ, P0, !PT ;  /* 0x000000070b117210 */ /* 0x000fe400007fe4ff */
[----:B0-----:R-:W-:Y:S01]  /*0420*/  IADD3 R18, P0, PT, R16, R27, RZ ;  /* 0x0000001b10127210 */ /* 0x001fe20007f1e0ff */
[----:B------:R0:W2:Y:S01]  /*0430*/  LDG.E R11, desc[UR10][R8.64+0xc] ;  /* 0x00000c0a080b7981 */ /* 0x0000a2000c1e1900 */
[----:B---3--:R-:W-:-:S03]  /*0440*/  FFMA R22, R29, R22, R26 ;  /* 0x000000161d167223 */ /* 0x008fc6000000001a */
[----:B------:R-:W5:Y:S01]  /*0450*/  LDG.E R26, desc[UR10][R8.64+-0x4] ;  /* 0xfffffc0a081a7981 */ /* 0x000f62000c1e1900 */
[--C-:B------:R-:W-:Y:S01]  /*0460*/  IMAD.X R19, R17, 0x1, R7.reuse, P0 ;  /* 0x0000000111137824 */ /* 0x100fe200000e0607 */
[----:B------:R-:W-:Y:S02]  /*0470*/  IADD3 R28, P0, PT, R18, R27, RZ ;  /* 0x0000001b121c7210 */ /* 0x000fe40007f1e0ff */
[----:B------:R-:W3:Y:S03]  /*0480*/  LDG.E R16, desc[UR10][R16.64] ;  /* 0x0000000a10107981 */ /* 0x000ee6000c1e1900 */
[----:B------:R-:W-:Y:S01]  /*0490*/  IMAD.X R29, R19, 0x1, R7, P0 ;  /* 0x00000001131d7824 */ /* 0x000fe200000e0607 */
[----:B------:R-:W2:Y:S04]  /*04a0*/  LDG.E R18, desc[UR10][R18.64] ;  /* 0x0000000a12127981 */ /* 0x000ea8000c1e1900 */
[----:B------:R-:W2:Y:S04]  /*04b0*/  LDG.E R28, desc[UR10][R28.64] ;  /* 0x0000000a1c1c7981 */ /* 0x000ea8000c1e1900 */
[----:B------:R-:W2:Y:S01]  /*04c0*/  LDG.E R17, desc[UR10][R8.64+0x8] ;  /* 0x0000080a08117981 */ /* 0x000ea2000c1e1900 */
[----:B------:R-:W-:-:S04]  /*04d0*/  UIADD3 UR6, UP1, UPT, UR6, -0x8, URZ ;  /* 0xfffffff806067890 */ /* 0x000fc8000ff3e0ff */
[----:B------:R-:W-:Y:S02]  /*04e0*/  UIADD3.X UR7, UPT, UPT, UR7, -0x1, URZ, UP1, !UPT ;  /* 0xffffffff07077890 */ /* 0x000fe40008ffe4ff */
[----:B------:R-:W-:-:S04]  /*04f0*/  UISETP.NE.U32.AND UP1, UPT, UR6, URZ, UPT ;  /* 0x000000ff0600728c */ /* 0x000fc8000bf25070 */
[----:B------:R-:W-:Y:S01]  /*0500*/  UISETP.NE.AND.EX UP1, UPT, UR7, URZ, UPT, UP1 ;  /* 0x000000ff0700728c */ /* 0x000fe2000bf25310 */
[----:B------:R-:W-:-:S05]  /*0510*/  LEA R0, P0, R6, R0, 0x5 ;  /* 0x0000000006007211 */ /* 0x000fca00078028ff */
[----:B------:R-:W-:Y:S02]  /*0520*/  IMAD.X R25, R25, 0x1, R20, P0 ;  /* 0x0000000119197824 */ /* 0x000fe400000e0614 */
[----:B----4-:R-:W-:-:S04]  /*0530*/  FFMA R12, R24, R12, R22 ;  /* 0x0000000c180c7223 */ /* 0x010fc80000000016 */
[----:B-----5:R-:W-:-:S04]  /*0540*/  FFMA R12, R26, R14, R12 ;  /* 0x0000000e1a0c7223 */ /* 0x020fc8000000000c */
[----:B------:R-:W-:-:S04]  /*0550*/  FFMA R10, R13, R10, R12 ;  /* 0x0000000a0d0a7223 */ /* 0x000fc8000000000c */
[----:B---3--:R-:W-:Y:S01]  /*0560*/  FFMA R10, R15, R16, R10 ;  /* 0x000000100f0a7223 */ /* 0x008fe2000000000a */
[----:B------:R-:W-:-:S03]  /*0570*/  IADD3 R12, P1, PT, R8, 0x20, RZ ;  /* 0x00000020080c7810 */ /* 0x000fc60007f3e0ff */
[----:B--2---:R-:W-:Y:S01]  /*0580*/  FFMA R10, R17, R18, R10 ;  /* 0x00000012110a7223 */ /* 0x004fe2000000000a */
[----:B0-----:R-:W-:-:S03]  /*0590*/  IADD3.X R9, PT, PT, RZ, R9, RZ, P1, !PT ;  /* 0x00000009ff097210 */ /* 0x001fc60000ffe4ff */
[----:B------:R-:W-:Y:S01]  /*05a0*/  FFMA R17, R11, R28, R10 ;  /* 0x0000001c0b117223 */ /* 0x000fe2000000000a */
[----:B------:R-:W-:Y:S06]  /*05b0*/  BRA.U UP1, `(.L_x_2) ;  /* 0xfffffffd013c7547 */ /* 0x000fec000b83ffff */
.L_x_1:
[----:B------:R-:W-:Y:S05]  /*05c0*/  BRA.U !UP0, `(.L_x_0) ;  /* 0x0000000508707547 */ /* 0x000fea000b800000 */
[----:B------:R-:W0:Y:S01]  /*05d0*/  LDC.64 R6, c[0x0][0x3c0] ;  /* 0x0000f000ff067b82 */ /* 0x000e220000000a00 */
[----:B------:R-:W-:Y:S02]  /*05e0*/  UISETP.GE.U32.AND UP1, UPT, UR12, 0x4, UPT ;  /* 0x000000040c00788c */ /* 0x000fe4000bf26070 */
[----:B------:R-:W-:Y:S02]  /*05f0*/  ULOP3.LUT UR7, UR8, 0x3, URZ, 0xc0, !UPT ;  /* 0x0000000308077892 */ /* 0x000fe4000f8ec0ff */
[----:B------:R-:W-:Y:S02]  /*0600*/  UISETP.GE.U32.AND.EX UP1, UPT, URZ, URZ, UPT, UP1 ;  /* 0x000000ffff00728c */ /* 0x000fe4000bf26110 */
[----:B------:R-:W-:-:S04]  /*0610*/  UISETP.NE.U32.AND UP0, UPT, UR7, URZ, UPT ;  /* 0x000000ff0700728c */ /* 0x000fc8000bf05070 */
[----:B------:R-:W-:-:S03]  /*0620*/  UISETP.NE.AND.EX UP0, UPT, URZ, URZ, UPT, UP0 ;  /* 0x000000ffff00728c */ /* 0x000fc6000bf05300 */
[----:B------:R-:W-:Y:S08]  /*0630*/  BRA.U !UP1, `(.L_x_3) ;  /* 0x0000000109907547 */ /* 0x000ff0000b800000 */
[----:B------:R-:W1:Y:S01]  /*0640*/  LDCU.64 UR14, c[0x0][0x3b0] ;  /* 0x00007600ff0e77ac */ /* 0x000e620008000a00 */
[----:B0-----:R-:W-:Y:S02]  /*0650*/  IMAD R0, R6, UR5, RZ ;  /* 0x0000000506007c24 */ /* 0x001fe4000f8e02ff */
[----:B------:R-:W-:Y:S01]  /*0660*/  IMAD.MOV.U32 R3, RZ, RZ, RZ ;  /* 0x000000ffff037224 */ /* 0x000fe200078e00ff */
[----:B------:R-:W0:Y:S01]  /*0670*/  LDCU.64 UR12, c[0x0][0x398] ;  /* 0x00007300ff0c77ac */ /* 0x000e220008000a00 */
[----:B------:R-:W-:Y:S01]  /*0680*/  IMAD R11, R7, UR4, R0 ;  /* 0x00000004070b7c24 */ /* 0x000fe2000f8e0200 */
[----:B------:R-:W-:Y:S01]  /*0690*/  IADD3 R0, P0, PT, R4, UR4, RZ ;  /* 0x0000000404007c10 */ /* 0x000fe2000ff1e0ff */
[----:B------:R-:W-:-:S04]  /*06a0*/  IMAD.WIDE.U32 R8, R6, UR4, R2 ;  /* 0x0000000406087c25 */ /* 0x000fc8000f8e0002 */
[----:B------:R-:W-:Y:S01]  /*06b0*/  IMAD.WIDE.U32 R12, R6, 0x4, RZ ;  /* 0x00000004060c7825 */ /* 0x000fe200078e00ff */
[----:B------:R-:W-:-:S03]  /*06c0*/  IADD3 R9, PT, PT, R9, R11, RZ ;  /* 0x0000000b09097210 */ /* 0x000fc60007ffe0ff */
[----:B------:R-:W-:Y:S01]  /*06d0*/  IMAD.SHL.U32 R11, R7, 0x4, RZ ;  /* 0x00000004070b7824 */ /* 0x000fe200078e00ff */
[----:B-1----:R-:W-:-:S03]  /*06e0*/  LEA R18, P1, R8, UR14, 0x2 ;  /* 0x0000000e08127c11 */ /* 0x002fc6000f8210ff */
[----:B------:R-:W-:Y:S01]  /*06f0*/  IMAD.IADD R13, R13, 0x1, R11 ;  /* 0x000000010d0d7824 */ /* 0x000fe200078e020b */
[----:B------:R-:W-:Y:S02]  /*0700*/  LEA.HI.X R19, R8, UR15, R9, 0x2, P1 ;  /* 0x0000000f08137c11 */ /* 0x000fe400088f1409 */
[----:B------:R-:W-:Y:S02]  /*0710*/  IADD3.X R9, PT, PT, R23, UR5, RZ, P0, !PT ;  /* 0x0000000517097c10 */ /* 0x000fe400087fe4ff */
[----:B0-----:R-:W-:Y:S02]  /*0720*/  LEA R8, P1, R0, UR12, 0x2 ;  /* 0x0000000c00087c11 */ /* 0x001fe4000f8210ff */
[-C--:B------:R-:W-:Y:S02]  /*0730*/  IADD3 R14, P0, PT, R18, R12.reuse, RZ ;  /* 0x0000000c120e7210 */ /* 0x080fe40007f1e0ff */
[----:B------:R-:W-:Y:S02]  /*0740*/  LEA.HI.X R9, R0, UR13, R9, 0x2, P1 ;  /* 0x0000000d00097c11 */ /* 0x000fe400088f1409 */
[----:B------:R-:W-:Y:S01]  /*0750*/  IADD3 R10, P1, PT, R14, R12, RZ ;  /* 0x0000000c0e0a7210 */ /* 0x000fe20007f3e0ff */
[----:B------:R-:W2:Y:S01]  /*0760*/  LDG.E R0, desc[UR10][R18.64] ;  /* 0x0000000a12007981 */ /* 0x000ea2000c1e1900 */
[----:B------:R-:W-:-:S02]  /*0770*/  IADD3.X R15, PT, PT, R13, R19, RZ, P0, !PT ;  /* 0x000000130d0f7210 */ /* 0x000fc400007fe4ff */
[----:B------:R-:W-:Y:S01]  /*0780*/  IADD3 R12, P0, PT, R10, R12, RZ ;  /* 0x0000000c0a0c7210 */ /* 0x000fe20007f1e0ff */
[----:B------:R-:W2:Y:S02]  /*0790*/  LDG.E R16, desc[UR10][R8.64] ;  /* 0x0000000a08107981 */ /* 0x000ea4000c1e1900 */
[--C-:B------:R-:W-:Y:S02]  /*07a0*/  IMAD.X R11, R15, 0x1, R13.reuse, P1 ;  /* 0x000000010f0b7824 */ /* 0x100fe400008e060d */
[----:B------:R-:W3:Y:S04]  /*07b0*/  LDG.E R14, desc[UR10][R14.64] ;  /* 0x0000000a0e0e7981 */ /* 0x000ee8000c1e1900 */
[----:B------:R-:W3:Y:S01]  /*07c0*/  LDG.E R25, desc[UR10][R8.64+0x4] ;  /* 0x0000040a08197981 */ /* 0x000ee2000c1e1900 */
[----:B------:R-:W-:-:S03]  /*07d0*/  IMAD.X R13, R11, 0x1, R13, P0 ;  /* 0x000000010b0d7824 */ /* 0x000fc600000e060d */
[----:B------:R-:W4:Y:S04]  /*07e0*/  LDG.E R10, desc[UR10][R10.64] ;  /* 0x0000000a0a0a7981 */ /* 0x000f28000c1e1900 */
[----:B------:R-:W4:Y:S04]  /*07f0*/  LDG.E R27, desc[UR10][R8.64+0x8] ;  /* 0x0000080a081b7981 */ /* 0x000f28000c1e1900 */
[----:B------:R-:W5:Y:S04]  /*0800*/  LDG.E R29, desc[UR10][R8.64+0xc] ;  /* 0x00000c0a081d7981 */ /* 0x000f68000c1e1900 */
[----:B------:R-:W5:Y:S01]  /*0810*/  LDG.E R12, desc[UR10][R12.64] ;  /* 0x0000000a0c0c7981 */ /* 0x000f62000c1e1900 */
[----:B------:R-:W-:-:S04]  /*0820*/  UIADD3 UR4, UP1, UPT, UR4, 0x4, URZ ;  /* 0x0000000404047890 */ /* 0x000fc8000ff3e0ff */
[----:B------:R-:W-:Y:S01]  /*0830*/  UIADD3.X UR5, UPT, UPT, URZ, UR5, URZ, UP1, !UPT ;  /* 0x00000005ff057290 */ /* 0x000fe20008ffe4ff */
[----:B--2---:R-:W-:-:S04]  /*0840*/  FFMA R0, R16, R0, R17 ;  /* 0x0000000010007223 */ /* 0x004fc80000000011 */
[----:B---3--:R-:W-:-:S04]  /*0850*/  FFMA R0, R25, R14, R0 ;  /* 0x0000000e19007223 */ /* 0x008fc80000000000 */
[----:B----4-:R-:W-:-:S04]  /*0860*/  FFMA R0, R27, R10, R0 ;  /* 0x0000000a1b007223 */ /* 0x010fc80000000000 */
[----:B-----5:R-:W-:-:S07]  /*0870*/  FFMA R17, R29, R12, R0 ;  /* 0x0000000c1d117223 */ /* 0x020fce0000000000 */
.L_x_3:
[----:B------:R-:W-:Y:S05]  /*0880*/  BRA.U !UP0, `(.L_x_0) ;  /* 0x0000000108c07547 */ /* 0x000fea000b800000 */
[----:B------:R-:W-:Y:S02]  /*0890*/  UISETP.NE.U32.AND UP1, UPT, UR7, 0x1, UPT ;  /* 0x000000010700788c */ /* 0x000fe4000bf25070 */
[----:B------:R-:W-:Y:S02]  /*08a0*/  ULOP3.LUT UR6, UR8, 0x1, URZ, 0xc0, !UPT ;  /* 0x0000000108067892 */ /* 0x000fe4000f8ec0ff */
[----:B------:R-:W-:Y:S02]  /*08b0*/  UISETP.NE.AND.EX UP1, UPT, URZ, URZ, UPT, UP1 ;  /* 0x000000ffff00728c */ /* 0x000fe4000bf25310 */
[----:B------:R-:W-:-:S04]  /*08c0*/  UISETP.NE.U32.AND UP0, UPT, UR6, 0x1, UPT ;  /* 0x000000010600788c */ /* 0x000fc8000bf05070 */
[----:B------:R-:W-:-:S03]  /*08d0*/  UISETP.NE.U32.AND.EX UP0, UPT, URZ, URZ, UPT, UP0 ;  /* 0x000000ffff00728c */ /* 0x000fc6000bf05100 */
[----:B------:R-:W-:Y:S08]  /*08e0*/  BRA.U !UP1, `(.L_x_4) ;  /* 0x0000000109607547 */ /* 0x000ff0000b800000 */
[----:B------:R-:W1:Y:S01]  /*08f0*/  LDCU.64 UR6, c[0x0][0x398] ;  /* 0x00007300ff0677ac */ /* 0x000e620008000a00 */
[----:B------:R-:W-:Y:S01]  /*0900*/  MOV R8, R2 ;  /* 0x0000000200087202 */ /* 0x000fe20000000f00 */
[----:B0-----:R-:W-:Y:S01]  /*0910*/  IMAD R12, R6, UR5, RZ ;  /* 0x00000005060c7c24 */ /* 0x001fe2000f8e02ff */
[----:B------:R-:W-:Y:S01]  /*0920*/  IADD3 R0, P0, PT, R4, UR4, RZ ;  /* 0x0000000404007c10 */ /* 0x000fe2000ff1e0ff */
[----:B------:R-:W0:Y:S01]  /*0930*/  LDCU.64 UR8, c[0x0][0x3b0] ;  /* 0x00007600ff0877ac */ /* 0x000e220008000a00 */
[----:B------:R-:W-:Y:S02]  /*0940*/  IMAD.MOV.U32 R9, RZ, RZ, RZ ;  /* 0x000000ffff097224 */ /* 0x000fe400078e00ff */
[----:B------:R-:W-:Y:S02]  /*0950*/  IMAD R13, R7, UR4, R12 ;  /* 0x00000004070d7c24 */ /* 0x000fe4000f8e020c */
[----:B------:R-:W-:Y:S01]  /*0960*/  IMAD.WIDE.U32 R10, R6, UR4, R8 ;  /* 0x00000004060a7c25 */ /* 0x000fe2000f8e0008 */
[----:B------:R-:W-:-:S04]  /*0970*/  IADD3.X R9, PT, PT, R23, UR5, RZ, P0, !PT ;  /* 0x0000000517097c10 */ /* 0x000fc800087fe4ff */
[----:B------:R-:W-:Y:S02]  /*0980*/  IADD3 R13, PT, PT, R11, R13, RZ ;  /* 0x0000000d0b0d7210 */ /* 0x000fe40007ffe0ff */
[----:B-1----:R-:W-:Y:S02]  /*0990*/  LEA R8, P0, R0, UR6, 0x2 ;  /* 0x0000000600087c11 */ /* 0x002fe4000f8010ff */
[----:B0-----:R-:W-:Y:S02]  /*09a0*/  LEA R12, P1, R10, UR8, 0x2 ;  /* 0x000000080a0c7c11 */ /* 0x001fe4000f8210ff */
[----:B------:R-:W-:Y:S02]  /*09b0*/  LEA.HI.X R9, R0, UR7, R9, 0x2, P0 ;  /* 0x0000000700097c11 */ /* 0x000fe400080f1409 */
[----:B------:R-:W-:Y:S02]  /*09c0*/  LEA.HI.X R13, R10, UR9, R13, 0x2, P1 ;  /* 0x000000090a0d7c11 */ /* 0x000fe400088f140d */
[C---:B------:R-:W-:Y:S01]  /*09d0*/  LEA R10, P0, R6.reuse, R12, 0x2 ;  /* 0x0000000c060a7211 */ /* 0x040fe200078010ff */
[----:B------:R-:W2:Y:S03]  /*09e0*/  LDG.E R0, desc[UR10][R8.64] ;  /* 0x0000000a08007981 */ /* 0x000ea6000c1e1900 */
[----:B------:R-:W-:Y:S01]  /*09f0*/  LEA.HI.X R11, R6, R13, R7, 0x2, P0 ;  /* 0x0000000d060b7211 */ /* 0x000fe200000f1407 */
[----:B------:R-:W2:Y:S04]  /*0a00*/  LDG.E R12, desc[UR10][R12.64] ;  /* 0x0000000a0c0c7981 */ /* 0x000ea8000c1e1900 */
[----:B------:R-:W3:Y:S04]  /*0a10*/  LDG.E R14, desc[UR10][R8.64+0x4] ;  /* 0x0000040a080e7981 */ /* 0x000ee8000c1e1900 */
[----:B------:R-:W3:Y:S01]  /*0a20*/  LDG.E R10, desc[UR10][R10.64] ;  /* 0x0000000a0a0a7981 */ /* 0x000ee2000c1e1900 */
[----:B------:R-:W-:-:S04]  /*0a30*/  UIADD3 UR4, UP1, UPT, UR4, 0x2, URZ ;  /* 0x0000000204047890 */ /* 0x000fc8000ff3e0ff */
[----:B------:R-:W-:Y:S01]  /*0a40*/  UIADD3.X UR5, UPT, UPT, URZ, UR5, URZ, UP1, !UPT ;  /* 0x00000005ff057290 */ /* 0x000fe20008ffe4ff */
[----:B--2---:R-:W-:-:S04]  /*0a50*/  FFMA R17, R0, R12, R17 ;  /* 0x0000000c00117223 */ /* 0x004fc80000000011 */
[----:B---3--:R-:W-:-:S07]  /*0a60*/  FFMA R17, R14, R10, R17 ;  /* 0x0000000a0e117223 */ /* 0x008fce0000000011 */
.L_x_4:
[----:B------:R-:W-:Y:S05]  /*0a70*/  BRA.U UP0, `(.L_x_0) ;  /* 0x0000000100447547 */ /* 0x000fea000b800000 */
[----:B------:R-:W1:Y:S01]  /*0a80*/  LDCU.64 UR6, c[0x0][0x398] ;  /* 0x00007300ff0677ac */ /* 0x000e620008000a00 */
[----:B------:R-:W-:Y:S02]  /*0a90*/  HFMA2 R5, -RZ, RZ, 0, 0 ;  /* 0x00000000ff057431 */ /* 0x000fe400000001ff */
[----:B0-----:R-:W-:Y:S01]  /*0aa0*/  IMAD R8, R6, UR5, RZ ;  /* 0x0000000506087c24 */ /* 0x001fe2000f8e02ff */
[----:B------:R-:W-:Y:S01]  /*0ab0*/  IADD3 R0, P0, PT, R4, UR4, RZ ;  /* 0x0000000404007c10 */ /* 0x000fe2000ff1e0ff */
[----:B------:R-:W0:Y:S01]  /*0ac0*/  LDCU.64 UR8, c[0x0][0x3b0] ;  /* 0x00007600ff0877ac */ /* 0x000e220008000a00 */
[----:B------:R-:W-:Y:S02]  /*0ad0*/  IMAD.MOV.U32 R4, RZ, RZ, R2 ;  /* 0x000000ffff047224 */ /* 0x000fe400078e0002 */
[----:B------:R-:W-:Y:S01]  /*0ae0*/  IMAD R9, R7, UR4, R8 ;  /* 0x0000000407097c24 */ /* 0x000fe2000f8e0208 */
[----:B------:R-:W-:Y:S01]  /*0af0*/  IADD3.X R23, PT, PT, R23, UR5, RZ, P0, !PT ;  /* 0x0000000517177c10 */ /* 0x000fe200087fe4ff */
[----:B------:R-:W-:-:S04]  /*0b00*/  IMAD.WIDE.U32 R6, R6, UR4, R4 ;  /* 0x0000000406067c25 */ /* 0x000fc8000f8e0004 */
[----:B------:R-:W-:Y:S01]  /*0b10*/  IMAD.IADD R7, R7, 0x1, R9 ;  /* 0x0000000107077824 */ /* 0x000fe200078e0209 */
[----:B-1----:R-:W-:Y:S02]  /*0b20*/  LEA R4, P0, R0, UR6, 0x2 ;  /* 0x0000000600047c11 */ /* 0x002fe4000f8010ff */
[----:B0-----:R-:W-:Y:S02]  /*0b30*/  LEA R8, P1, R6, UR8, 0x2 ;  /* 0x0000000806087c11 */ /* 0x001fe4000f8210ff */
[----:B------:R-:W-:Y:S02]  /*0b40*/  LEA.HI.X R5, R0, UR7, R23, 0x2, P0 ;  /* 0x0000000700057c11 */ /* 0x000fe400080f1417 */
[----:B------:R-:W-:-:S03]  /*0b50*/  LEA.HI.X R9, R6, UR9, R7, 0x2, P1 ;  /* 0x0000000906097c11 */ /* 0x000fc600088f1407 */
[----:B------:R-:W2:Y:S04]  /*0b60*/  LDG.E R4, desc[UR10][R4.64] ;  /* 0x0000000a04047981 */ /* 0x000ea8000c1e1900 */
[----:B------:R-:W2:Y:S02]  /*0b70*/  LDG.E R8, desc[UR10][R8.64] ;  /* 0x0000000a08087981 */ /* 0x000ea4000c1e1900 */
[----:B--2---:R-:W-:-:S07]  /*0b80*/  FFMA R17, R4, R8, R17 ;  /* 0x0000000804117223 */ /* 0x004fce0000000011 */
.L_x_0:
[----:B------:R-:W1:Y:S01]  /*0b90*/  LDCU.64 UR4, c[0x0][0x390] ;  /* 0x00007200ff0477ac */ /* 0x000e620008000a00 */
[----:B------:R-:W-:Y:S01]  /*0ba0*/  MOV R3, RZ ;  /* 0x000000ff00037202 */ /* 0x000fe20000000f00 */
[----:B------:R-:W2:Y:S02]  /*0bb0*/  LDCU.64 UR6, c[0x0][0x380] ;  /* 0x00007000ff0677ac */ /* 0x000ea40008000a00 */
[----:B-1----:R-:W-:-:S04]  /*0bc0*/  IMAD.WIDE.U32 R2, R21, UR4, R2 ;  /* 0x0000000415027c25 */ /* 0x002fc8000f8e0002 */
[----:B------:R-:W-:Y:S01]  /*0bd0*/  IMAD R21, R21, UR5, R3 ;  /* 0x0000000515157c24 */ /* 0x000fe2000f8e0203 */
[----:B--2---:R-:W-:-:S04]  /*0be0*/  LEA R4, P0, R2, UR6, 0x2 ;  /* 0x0000000602047c11 */ /* 0x004fc8000f8010ff */
[----:B------:R-:W-:-:S05]  /*0bf0*/  LEA.HI.X R5, R2, UR7, R21, 0x2, P0 ;  /* 0x0000000702057c11 */ /* 0x000fca00080f1415 */
[----:B------:R-:W-:Y:S01]  /*0c00*/  STG.E desc[UR10][R4.64], R17 ;  /* 0x0000001104007986 */ /* 0x000fe2000c10190a */
[----:B------:R-:W-:Y:S05]  /*0c10*/  EXIT ;  /* 0x000000000000794d */ /* 0x000fea0003800000 */
.L_x_5:
[----:B------:R-:W-:-:S00]  /*0c20*/  BRA `(.L_x_5) ;  /* 0xfffffffc00fc7947 */ /* 0x000fc0000383ffff */
[----:B------:R-:W-:-:S00]  /*0c30*/  NOP ;  /* 0x0000000000007918 */ /* 0x000fc00000000000 */
        /* <DEDUP_REMOVED lines=12> */
.L_x_6:


//--------------------- .nv.shared.reserved.0     --------------------------
	.section	.nv.shared.reserved.0,"aw",@nobits
	.weak		__nv_reservedSMEM_offset_0_alias
	.size		__nv_reservedSMEM_offset_0_alias, 0, 64
	.other		__nv_reservedSMEM_offset_0_alias,@"STO_CUDA_RESERVED_SHARED STV_DEFAULT"
__nv_reservedSMEM_offset_0_alias:
	.zero		0
	.zero		64


//--------------------- .nv.constant0._Z23matrix_multiply_cuda_v1IfEv7CudaMtxIT_ES2_S2_ --------------------------
	.section	.nv.constant0._Z23matrix_multiply_cuda_v1IfEv7CudaMtxIT_ES2_S2_,"a",@progbits
	.sectionflags	@""
	.align	4
.nv.constant0._Z23matrix_multiply_cuda_v1IfEv7CudaMtxIT_ES2_S2_:
	.zero		968


//--------------------- SYMBOLS --------------------------

	.type		.nv.reservedSmem.offset0,@object
	.size		.nv.reservedSmem.offset0,0x4
